	.headerflags	@"EF_CUDA_TEXMODE_UNIFIED EF_CUDA_64BIT_ADDRESS EF_CUDA_ACCELERATORS EF_CUDA_SM90 EF_CUDA_VIRTUAL_SM(EF_CUDA_SM90)"
	.elftype	@"ET_EXEC"


//--------------------- .nv.info                  --------------------------
	.section	.nv.info,"",@"SHT_CUDA_INFO"
	.align	4


	//----- nvinfo : EIATTR_REGCOUNT
	.align		4
        /*0000*/ 	.byte	0x04, 0x2f
        /*0002*/ 	.short	(.L_1 - .L_0)
	.align		4
.L_0:
        /*0004*/ 	.word	index@(triton_poi_fused_add_1)
        /*0008*/ 	.word	0x0000000c


	//----- nvinfo : EIATTR_MIN_STACK_SIZE
	.align		4
.L_1:
        /*000c*/ 	.byte	0x04, 0x12
        /*000e*/ 	.short	(.L_3 - .L_2)
	.align		4
.L_2:
        /*0010*/ 	.word	index@(triton_poi_fused_add_1)
        /*0014*/ 	.word	0x00000000


	//----- nvinfo : EIATTR_FRAME_SIZE
	.align		4
.L_3:
        /*0018*/ 	.byte	0x04, 0x11
        /*001a*/ 	.short	(.L_5 - .L_4)
	.align		4
.L_4:
        /*001c*/ 	.word	index@(triton_poi_fused_add_1)
        /*0020*/ 	.word	0x00000000


	//----- nvinfo : EIATTR_MIN_STACK_SIZE
	.align		4
.L_5:
        /*0024*/ 	.byte	0x04, 0x12
        /*0026*/ 	.short	(.L_7 - .L_6)
	.align		4
.L_6:
        /*0028*/ 	.word	index@(triton_poi_fused_add_1)
        /*002c*/ 	.word	0x00000000
.L_7:


//--------------------- .nv.info.triton_poi_fused_add_1 --------------------------
	.section	.nv.info.triton_poi_fused_add_1,"",@"SHT_CUDA_INFO"
	.sectionflags	@""
	.align	4


	//----- nvinfo : EIATTR_CUDA_API_VERSION
	.align		4
        /*0000*/ 	.byte	0x04, 0x37
        /*0002*/ 	.short	(.L_9 - .L_8)
.L_8:
        /*0004*/ 	.word	0x0000007c


	//----- nvinfo : EIATTR_KPARAM_INFO
	.align		4
.L_9:
        /*0008*/ 	.byte	0x04, 0x17
        /*000a*/ 	.short	(.L_11 - .L_10)
.L_10:
        /*000c*/ 	.word	0x00000000
        /*0010*/ 	.short	0x0002
        /*0012*/ 	.short	0x0010
        /*0014*/ 	.byte	0x00, 0xf0, 0x11, 0x00


	//----- nvinfo : EIATTR_KPARAM_INFO
	.align		4
.L_11:
        /*0018*/ 	.byte	0x04, 0x17
        /*001a*/ 	.short	(.L_13 - .L_12)
.L_12:
        /*001c*/ 	.word	0x00000000
        /*0020*/ 	.short	0x0001
        /*0022*/ 	.short	0x0008
        /*0024*/ 	.byte	0x00, 0xf4, 0x21, 0x00


	//----- nvinfo : EIATTR_KPARAM_INFO
	.align		4
.L_13:
        /*0028*/ 	.byte	0x04, 0x17
        /*002a*/ 	.short	(.L_15 - .L_14)
.L_14:
        /*002c*/ 	.word	0x00000000
        /*0030*/ 	.short	0x0000
        /*0032*/ 	.short	0x0000
        /*0034*/ 	.byte	0x00, 0xf4, 0x21, 0x00


	//----- nvinfo : EIATTR_SPARSE_MMA_MASK
	.align		4
.L_15:
        /*0038*/ 	.byte	0x03, 0x50
        /*003a*/ 	.short	0x0000


	//----- nvinfo : EIATTR_MAXREG_COUNT
	.align		4
        /*003c*/ 	.byte	0x03, 0x1b
        /*003e*/ 	.short	0x00ff


	//----- nvinfo : EIATTR_EXIT_INSTR_OFFSETS
	.align		4
        /*0040*/ 	.byte	0x04, 0x1c
        /*0042*/ 	.short	(.L_17 - .L_16)


	//   ....[0]....
.L_16:
        /*0044*/ 	.word	0x00000150


	//   ....[1]....
        /*0048*/ 	.word	0x00000170


	//----- nvinfo : EIATTR_REQNTID
	.align		4
.L_17:
        /*004c*/ 	.byte	0x04, 0x10
        /*004e*/ 	.short	(.L_19 - .L_18)
.L_18:
        /*0050*/ 	.word	0x00000080
        /*0054*/ 	.word	0x00000001
        /*0058*/ 	.word	0x00000001


	//----- nvinfo : EIATTR_CBANK_PARAM_SIZE
	.align		4
.L_19:
        /*005c*/ 	.byte	0x03, 0x19
        /*005e*/ 	.short	0x0014


	//----- nvinfo : EIATTR_PARAM_CBANK
	.align		4
        /*0060*/ 	.byte	0x04, 0x0a
        /*0062*/ 	.short	(.L_21 - .L_20)
	.align		4
.L_20:
        /*0064*/ 	.word	index@(.nv.constant0.triton_poi_fused_add_1)
        /*0068*/ 	.short	0x0210
        /*006a*/ 	.short	0x0014


	//----- nvinfo : EIATTR_SW_WAR
	.align		4
.L_21:
        /*006c*/ 	.byte	0x04, 0x36
        /*006e*/ 	.short	(.L_23 - .L_22)
.L_22:
        /*0070*/ 	.word	0x00000008
.L_23:


//--------------------- .nv.callgraph             --------------------------
	.section	.nv.callgraph,"",@"SHT_CUDA_CALLGRAPH"
	.align	4
	.sectionentsize	8
	.align		4
        /*0000*/ 	.word	0x00000000
	.align		4
        /*0004*/ 	.word	0xffffffff
	.align		4
        /*0008*/ 	.word	0x00000000
	.align		4
        /*000c*/ 	.word	0xfffffffe
	.align		4
        /*0010*/ 	.word	0x00000000
	.align		4
        /*0014*/ 	.word	0xfffffffd
	.align		4
        /*0018*/ 	.word	0x00000000
	.align		4
        /*001c*/ 	.word	0xfffffffc


//--------------------- .text.triton_poi_fused_add_1 --------------------------
	.section	.text.triton_poi_fused_add_1,"ax",@progbits
	.align	128
        .global         triton_poi_fused_add_1
        .type           triton_poi_fused_add_1,@function
        .size           triton_poi_fused_add_1,(.L_x_1 - triton_poi_fused_add_1)
        .other          triton_poi_fused_add_1,@"STO_CUDA_ENTRY STV_DEFAULT"
triton_poi_fused_add_1:
.text.triton_poi_fused_add_1:
[----:B------:R-:W0:Y:S02]  /*0000*/  LDC R1, c[0x0][0x28] ;  /* 0x00000a00ff017b82 */ /* 0x000e240000000800 */
[----:B------:R-:W1:Y:S01]  /*0010*/  S2R R0, SR_TID.X ;  /* 0x0000000000007919 */ /* 0x000e620000002100 */
[----:B------:R-:W2:Y:S01]  /*0020*/  LDC.64 R2, c[0x0][0x210] ;  /* 0x00008400ff027b82 */ /* 0x000ea20000000a00 */
[----:B------:R-:W-:Y:S01]  /*0030*/  ULDC.64 UR4, c[0x0][0x208] ;  /* 0x0000820000047ab9 */ /* 0x000fe20000000a00 */
[----:B------:R-:W3:Y:S06]  /*0040*/  S2R R7, SR_CTAID.X ;  /* 0x0000000000077919 */ /* 0x000eec0000002500 */
[----:B------:R-:W4:Y:S01]  /*0050*/  LDC.64 R4, c[0x0][0x218] ;  /* 0x00008600ff047b82 */ /* 0x000f220000000a00 */
[----:B-1----:R-:W-:-:S02]  /*0060*/  LOP3.LUT R0, R0, 0x7f, RZ, 0xc0, !PT ;  /* 0x0000007f00007812 */ /* 0x002fc400078ec0ff */
[----:B---3--:R-:W-:-:S03]  /*0070*/  SHF.R.S32.HI R6, RZ, 0x18, R7 ;  /* 0x00000018ff067819 */ /* 0x008fc60000011407 */
[----:B------:R-:W-:Y:S01]  /*0080*/  IMAD R7, R7, 0x80, R0 ;  /* 0x0000008007077824 */ /* 0x000fe200078e0200 */
[----:B------:R-:W-:-:S03]  /*0090*/  SGXT R0, R6, 0x1 ;  /* 0x000000010600781a */ /* 0x000fc60000000200 */
[C---:B--2---:R-:W-:Y:S01]  /*00a0*/  IMAD.WIDE R2, R7.reuse, 0x4, R2 ;  /* 0x0000000407027825 */ /* 0x044fe200078e0202 */
[----:B------:R-:W-:Y:S02]  /*00b0*/  ISETP.GE.AND P0, PT, R7, 0x100, PT ;  /* 0x000001000700780c */ /* 0x000fe40003f06270 */
[----:B------:R-:W-:-:S04]  /*00c0*/  LEA.HI R0, R0, R7, RZ, 0x2 ;  /* 0x0000000700007211 */ /* 0x000fc800078f10ff */
[----:B------:R-:W-:-:S05]  /*00d0*/  LOP3.LUT R0, R0, 0xfffffffc, RZ, 0xc0, !PT ;  /* 0xfffffffc00007812 */ /* 0x000fca00078ec0ff */
[----:B------:R-:W-:Y:S01]  /*00e0*/  IMAD.IADD R9, R7, 0x1, -R0 ;  /* 0x0000000107097824 */ /* 0x000fe200078e0a00 */
[----:B------:R-:W-:Y:S01]  /*00f0*/  HFMA2.MMA R0, -RZ, RZ, 0, 0 ;  /* 0x00000000ff007435 */ /* 0x000fe200000001ff */
[----:B------:R-:W-:Y:S02]  /*0100*/  IMAD.MOV.U32 R7, RZ, RZ, RZ ;  /* 0x000000ffff077224 */ /* 0x000fe400078e00ff */
[----:B----4-:R-:W-:-:S05]  /*0110*/  IMAD.WIDE R4, R9, 0x4, R4 ;  /* 0x0000000409047825 */ /* 0x010fca00078e0204 */
[----:B------:R-:W2:Y:S04]  /*0120*/  @!P0 LDG.E.EL R7, desc[UR4][R4.64+0x20] ;  /* 0x0000200404078981 */ /* 0x000ea8000c2e1900 */
[----:B------:R-:W2:Y:S02]  /*0130*/  @!P0 LDG.E R0, desc[UR4][R2.64] ;  /* 0x0000000402008981 */ /* 0x000ea4000c1e1900 */
[----:B--2---:R-:W-:Y:S01]  /*0140*/  FADD R7, R7, R0 ;  /* 0x0000000007077221 */ /* 0x004fe20000000000 */
[----:B------:R-:W-:Y:S06]  /*0150*/  @P0 EXIT ;  /* 0x000000000000094d */ /* 0x000fec0003800000 */
[----:B------:R-:W-:Y:S01]  /*0160*/  STG.E desc[UR4][R2.64], R7 ;  /* 0x0000000702007986 */ /* 0x000fe2000c101904 */
[----:B------:R-:W-:Y:S05]  /*0170*/  EXIT ;  /* 0x000000000000794d */ /* 0x000fea0003800000 */
.L_x_0:
[----:B------:R-:W-:-:S00]  /*0180*/  BRA `(.L_x_0) ;  /* 0xfffffffc00fc7947 */ /* 0x000fc0000383ffff */
[----:B------:R-:W-:-:S00]  /*0190*/  NOP ;  /* 0x0000000000007918 */ /* 0x000fc00000000000 */
        /* <DEDUP_REMOVED lines=14> */
.L_x_1:


//--------------------- .nv.constant0.triton_poi_fused_add_1 --------------------------
	.section	.nv.constant0.triton_poi_fused_add_1,"a",@progbits
	.sectionflags	@""
	.align	4
.nv.constant0.triton_poi_fused_add_1:
	.zero		548
